//
// Generated by NVIDIA NVVM Compiler
//
// Compiler Build ID: CL-36424714
// Cuda compilation tools, release 13.0, V13.0.88
// Based on NVVM 20.0.0
//

.version 9.0
.target sm_100
.address_size 64

	// .globl	_Z22histogram_range_kernelPKcPjjii
.extern .shared .align 16 .b8 sh[];

.visible .entry _Z22histogram_range_kernelPKcPjjii(
	.param .u64 .ptr .align 1 _Z22histogram_range_kernelPKcPjjii_param_0,
	.param .u64 .ptr .align 1 _Z22histogram_range_kernelPKcPjjii_param_1,
	.param .u32 _Z22histogram_range_kernelPKcPjjii_param_2,
	.param .u32 _Z22histogram_range_kernelPKcPjjii_param_3,
	.param .u32 _Z22histogram_range_kernelPKcPjjii_param_4
)
{
	.reg .pred 	%p<41>;
	.reg .b16 	%rs<17>;
	.reg .b32 	%r<229>;
	.reg .b64 	%rd<101>;

	ld.param.u32 	%r34, [_Z22histogram_range_kernelPKcPjjii_param_2];
	ld.param.u32 	%r35, [_Z22histogram_range_kernelPKcPjjii_param_3];
	ld.param.u32 	%r36, [_Z22histogram_range_kernelPKcPjjii_param_4];
	sub.s32 	%r1, %r36, %r35;
	add.s32 	%r2, %r1, 1;
	setp.lt.s32 	%p1, %r1, 0;
	@%p1 bra 	$L__BB0_60;
	mov.u32 	%r228, %tid.x;
	shl.b32 	%r4, %r2, 5;
	setp.ge.u32 	%p2, %r228, %r4;
	@%p2 bra 	$L__BB0_4;
	mov.u32 	%r5, %ntid.x;
	shl.b32 	%r37, %r228, 2;
	mov.u32 	%r38, sh;
	add.s32 	%r226, %r38, %r37;
	shl.b32 	%r7, %r5, 2;
	mov.u32 	%r227, %r228;
$L__BB0_3:
	mov.b32 	%r39, 0;
	st.shared.u32 	[%r226], %r39;
	add.s32 	%r227, %r227, %r5;
	add.s32 	%r226, %r226, %r7;
	setp.lt.u32 	%p3, %r227, %r4;
	@%p3 bra 	$L__BB0_3;
$L__BB0_4:
	bar.sync 	0;
	and.b32  	%r12, %r228, 31;
	mov.u32 	%r13, %ntid.x;
	shl.b32 	%r40, %r13, 4;
	mov.u32 	%r14, %ctaid.x;
	mul.wide.u32 	%rd38, %r40, %r14;
	cvt.u64.u32 	%rd1, %r34;
	setp.ge.u64 	%p4, %rd38, %rd1;
	@%p4 bra 	$L__BB0_55;
	ld.param.u64 	%rd92, [_Z22histogram_range_kernelPKcPjjii_param_0];
	shl.b32 	%r41, %r13, 4;
	mul.wide.u32 	%rd2, %r41, %r14;
	cvta.to.global.u64 	%rd39, %rd92;
	cvt.u64.u32 	%rd99, %r228;
	cvt.u64.u32 	%rd4, %r13;
	mul.wide.u32 	%rd40, %r14, 16;
	or.b64  	%rd41, %rd40, 2;
	mad.lo.s64 	%rd5, %rd41, %rd4, %rd39;
	or.b64  	%rd42, %rd40, 3;
	mad.lo.s64 	%rd6, %rd42, %rd4, %rd39;
	or.b64  	%rd43, %rd40, 4;
	mad.lo.s64 	%rd7, %rd43, %rd4, %rd39;
	or.b64  	%rd44, %rd40, 5;
	mad.lo.s64 	%rd8, %rd44, %rd4, %rd39;
	or.b64  	%rd45, %rd40, 6;
	mad.lo.s64 	%rd9, %rd45, %rd4, %rd39;
	or.b64  	%rd46, %rd40, 7;
	mad.lo.s64 	%rd10, %rd46, %rd4, %rd39;
	or.b64  	%rd47, %rd40, 8;
	mad.lo.s64 	%rd11, %rd47, %rd4, %rd39;
	or.b64  	%rd48, %rd40, 9;
	mad.lo.s64 	%rd12, %rd48, %rd4, %rd39;
	or.b64  	%rd49, %rd40, 11;
	mad.lo.s64 	%rd13, %rd49, %rd4, %rd39;
	or.b64  	%rd50, %rd40, 12;
	mad.lo.s64 	%rd14, %rd50, %rd4, %rd39;
	or.b64  	%rd51, %rd40, 13;
	mad.lo.s64 	%rd15, %rd51, %rd4, %rd39;
	shl.b32 	%r43, %r12, 2;
	mov.u64 	%rd100, %rd2;
$L__BB0_6:
	add.s64 	%rd18, %rd2, %rd99;
	setp.ge.u64 	%p5, %rd18, %rd1;
	@%p5 bra 	$L__BB0_9;
	ld.param.u64 	%rd93, [_Z22histogram_range_kernelPKcPjjii_param_0];
	cvta.to.global.u64 	%rd52, %rd93;
	add.s64 	%rd53, %rd52, %rd2;
	add.s64 	%rd54, %rd53, %rd99;
	ld.global.nc.u8 	%rs1, [%rd54];
	cvt.u32.u8 	%r42, %rs1;
	sub.s32 	%r15, %r42, %r35;
	setp.ge.u32 	%p6, %r15, %r2;
	@%p6 bra 	$L__BB0_9;
	shl.b32 	%r44, %r15, 7;
	or.b32  	%r45, %r44, %r43;
	mov.u32 	%r46, sh;
	add.s32 	%r47, %r46, %r45;
	atom.shared.add.u32 	%r48, [%r47], 1;
$L__BB0_9:
	add.s64 	%rd19, %rd4, %rd18;
	setp.ge.u64 	%p7, %rd19, %rd1;
	@%p7 bra 	$L__BB0_12;
	ld.param.u64 	%rd94, [_Z22histogram_range_kernelPKcPjjii_param_0];
	cvta.to.global.u64 	%rd55, %rd94;
	mov.u32 	%r49, %ctaid.x;
	cvt.u64.u32 	%rd56, %r49;
	mul.lo.s64 	%rd57, %rd56, %rd4;
	shl.b64 	%rd58, %rd57, 4;
	add.s64 	%rd59, %rd58, %rd4;
	add.s64 	%rd60, %rd55, %rd59;
	add.s64 	%rd61, %rd60, %rd99;
	ld.global.nc.u8 	%rs2, [%rd61];
	cvt.u32.u8 	%r50, %rs2;
	sub.s32 	%r16, %r50, %r35;
	setp.ge.u32 	%p8, %r16, %r2;
	@%p8 bra 	$L__BB0_12;
	shl.b32 	%r52, %r16, 7;
	or.b32  	%r53, %r52, %r43;
	mov.u32 	%r54, sh;
	add.s32 	%r55, %r54, %r53;
	atom.shared.add.u32 	%r56, [%r55], 1;
$L__BB0_12:
	add.s64 	%rd20, %rd4, %rd19;
	setp.ge.u64 	%p9, %rd20, %rd1;
	@%p9 bra 	$L__BB0_15;
	add.s64 	%rd62, %rd5, %rd99;
	ld.global.nc.u8 	%rs3, [%rd62];
	cvt.u32.u8 	%r57, %rs3;
	sub.s32 	%r17, %r57, %r35;
	setp.ge.u32 	%p10, %r17, %r2;
	@%p10 bra 	$L__BB0_15;
	shl.b32 	%r59, %r17, 7;
	or.b32  	%r60, %r59, %r43;
	mov.u32 	%r61, sh;
	add.s32 	%r62, %r61, %r60;
	atom.shared.add.u32 	%r63, [%r62], 1;
$L__BB0_15:
	add.s64 	%rd21, %rd4, %rd20;
	setp.ge.u64 	%p11, %rd21, %rd1;
	@%p11 bra 	$L__BB0_18;
	add.s64 	%rd63, %rd6, %rd99;
	ld.global.nc.u8 	%rs4, [%rd63];
	cvt.u32.u8 	%r64, %rs4;
	sub.s32 	%r18, %r64, %r35;
	setp.ge.u32 	%p12, %r18, %r2;
	@%p12 bra 	$L__BB0_18;
	shl.b32 	%r66, %r18, 7;
	or.b32  	%r67, %r66, %r43;
	mov.u32 	%r68, sh;
	add.s32 	%r69, %r68, %r67;
	atom.shared.add.u32 	%r70, [%r69], 1;
$L__BB0_18:
	add.s64 	%rd22, %rd4, %rd21;
	setp.ge.u64 	%p13, %rd22, %rd1;
	@%p13 bra 	$L__BB0_21;
	add.s64 	%rd64, %rd7, %rd99;
	ld.global.nc.u8 	%rs5, [%rd64];
	cvt.u32.u8 	%r71, %rs5;
	sub.s32 	%r19, %r71, %r35;
	setp.ge.u32 	%p14, %r19, %r2;
	@%p14 bra 	$L__BB0_21;
	shl.b32 	%r73, %r19, 7;
	or.b32  	%r74, %r73, %r43;
	mov.u32 	%r75, sh;
	add.s32 	%r76, %r75, %r74;
	atom.shared.add.u32 	%r77, [%r76], 1;
$L__BB0_21:
	add.s64 	%rd23, %rd4, %rd22;
	setp.ge.u64 	%p15, %rd23, %rd1;
	@%p15 bra 	$L__BB0_24;
	add.s64 	%rd65, %rd8, %rd99;
	ld.global.nc.u8 	%rs6, [%rd65];
	cvt.u32.u8 	%r78, %rs6;
	sub.s32 	%r20, %r78, %r35;
	setp.ge.u32 	%p16, %r20, %r2;
	@%p16 bra 	$L__BB0_24;
	shl.b32 	%r80, %r20, 7;
	or.b32  	%r81, %r80, %r43;
	mov.u32 	%r82, sh;
	add.s32 	%r83, %r82, %r81;
	atom.shared.add.u32 	%r84, [%r83], 1;
$L__BB0_24:
	add.s64 	%rd24, %rd4, %rd23;
	setp.ge.u64 	%p17, %rd24, %rd1;
	@%p17 bra 	$L__BB0_27;
	add.s64 	%rd66, %rd9, %rd99;
	ld.global.nc.u8 	%rs7, [%rd66];
	cvt.u32.u8 	%r85, %rs7;
	sub.s32 	%r21, %r85, %r35;
	setp.ge.u32 	%p18, %r21, %r2;
	@%p18 bra 	$L__BB0_27;
	shl.b32 	%r87, %r21, 7;
	or.b32  	%r88, %r87, %r43;
	mov.u32 	%r89, sh;
	add.s32 	%r90, %r89, %r88;
	atom.shared.add.u32 	%r91, [%r90], 1;
$L__BB0_27:
	add.s64 	%rd25, %rd4, %rd24;
	setp.ge.u64 	%p19, %rd25, %rd1;
	@%p19 bra 	$L__BB0_30;
	add.s64 	%rd67, %rd10, %rd99;
	ld.global.nc.u8 	%rs8, [%rd67];
	cvt.u32.u8 	%r92, %rs8;
	sub.s32 	%r22, %r92, %r35;
	setp.ge.u32 	%p20, %r22, %r2;
	@%p20 bra 	$L__BB0_30;
	shl.b32 	%r94, %r22, 7;
	or.b32  	%r95, %r94, %r43;
	mov.u32 	%r96, sh;
	add.s32 	%r97, %r96, %r95;
	atom.shared.add.u32 	%r98, [%r97], 1;
$L__BB0_30:
	add.s64 	%rd26, %rd4, %rd25;
	setp.ge.u64 	%p21, %rd26, %rd1;
	@%p21 bra 	$L__BB0_33;
	add.s64 	%rd68, %rd11, %rd99;
	ld.global.nc.u8 	%rs9, [%rd68];
	cvt.u32.u8 	%r99, %rs9;
	sub.s32 	%r23, %r99, %r35;
	setp.ge.u32 	%p22, %r23, %r2;
	@%p22 bra 	$L__BB0_33;
	shl.b32 	%r101, %r23, 7;
	or.b32  	%r102, %r101, %r43;
	mov.u32 	%r103, sh;
	add.s32 	%r104, %r103, %r102;
	atom.shared.add.u32 	%r105, [%r104], 1;
$L__BB0_33:
	add.s64 	%rd27, %rd4, %rd26;
	setp.ge.u64 	%p23, %rd27, %rd1;
	@%p23 bra 	$L__BB0_36;
	add.s64 	%rd69, %rd12, %rd99;
	ld.global.nc.u8 	%rs10, [%rd69];
	cvt.u32.u8 	%r106, %rs10;
	sub.s32 	%r24, %r106, %r35;
	setp.ge.u32 	%p24, %r24, %r2;
	@%p24 bra 	$L__BB0_36;
	shl.b32 	%r108, %r24, 7;
	or.b32  	%r109, %r108, %r43;
	mov.u32 	%r110, sh;
	add.s32 	%r111, %r110, %r109;
	atom.shared.add.u32 	%r112, [%r111], 1;
$L__BB0_36:
	add.s64 	%rd28, %rd4, %rd27;
	setp.ge.u64 	%p25, %rd28, %rd1;
	@%p25 bra 	$L__BB0_39;
	ld.param.u64 	%rd95, [_Z22histogram_range_kernelPKcPjjii_param_0];
	cvta.to.global.u64 	%rd70, %rd95;
	mov.u32 	%r113, %ctaid.x;
	mul.wide.u32 	%rd71, %r113, 16;
	or.b64  	%rd72, %rd71, 10;
	mad.lo.s64 	%rd73, %rd72, %rd4, %rd70;
	add.s64 	%rd74, %rd73, %rd99;
	ld.global.nc.u8 	%rs11, [%rd74];
	cvt.u32.u8 	%r114, %rs11;
	sub.s32 	%r25, %r114, %r35;
	setp.ge.u32 	%p26, %r25, %r2;
	@%p26 bra 	$L__BB0_39;
	shl.b32 	%r116, %r25, 7;
	or.b32  	%r117, %r116, %r43;
	mov.u32 	%r118, sh;
	add.s32 	%r119, %r118, %r117;
	atom.shared.add.u32 	%r120, [%r119], 1;
$L__BB0_39:
	add.s64 	%rd29, %rd4, %rd28;
	setp.ge.u64 	%p27, %rd29, %rd1;
	@%p27 bra 	$L__BB0_42;
	add.s64 	%rd75, %rd13, %rd99;
	ld.global.nc.u8 	%rs12, [%rd75];
	cvt.u32.u8 	%r121, %rs12;
	sub.s32 	%r26, %r121, %r35;
	setp.ge.u32 	%p28, %r26, %r2;
	@%p28 bra 	$L__BB0_42;
	shl.b32 	%r123, %r26, 7;
	or.b32  	%r124, %r123, %r43;
	mov.u32 	%r125, sh;
	add.s32 	%r126, %r125, %r124;
	atom.shared.add.u32 	%r127, [%r126], 1;
$L__BB0_42:
	add.s64 	%rd30, %rd4, %rd29;
	setp.ge.u64 	%p29, %rd30, %rd1;
	@%p29 bra 	$L__BB0_45;
	add.s64 	%rd76, %rd14, %rd99;
	ld.global.nc.u8 	%rs13, [%rd76];
	cvt.u32.u8 	%r128, %rs13;
	sub.s32 	%r27, %r128, %r35;
	setp.ge.u32 	%p30, %r27, %r2;
	@%p30 bra 	$L__BB0_45;
	shl.b32 	%r130, %r27, 7;
	or.b32  	%r131, %r130, %r43;
	mov.u32 	%r132, sh;
	add.s32 	%r133, %r132, %r131;
	atom.shared.add.u32 	%r134, [%r133], 1;
$L__BB0_45:
	add.s64 	%rd31, %rd4, %rd30;
	setp.ge.u64 	%p31, %rd31, %rd1;
	@%p31 bra 	$L__BB0_48;
	add.s64 	%rd77, %rd15, %rd99;
	ld.global.nc.u8 	%rs14, [%rd77];
	cvt.u32.u8 	%r135, %rs14;
	sub.s32 	%r28, %r135, %r35;
	setp.ge.u32 	%p32, %r28, %r2;
	@%p32 bra 	$L__BB0_48;
	shl.b32 	%r137, %r28, 7;
	or.b32  	%r138, %r137, %r43;
	mov.u32 	%r139, sh;
	add.s32 	%r140, %r139, %r138;
	atom.shared.add.u32 	%r141, [%r140], 1;
$L__BB0_48:
	add.s64 	%rd32, %rd4, %rd31;
	setp.ge.u64 	%p33, %rd32, %rd1;
	@%p33 bra 	$L__BB0_51;
	ld.param.u64 	%rd96, [_Z22histogram_range_kernelPKcPjjii_param_0];
	cvta.to.global.u64 	%rd78, %rd96;
	mov.u32 	%r142, %ctaid.x;
	mul.wide.u32 	%rd79, %r142, 16;
	or.b64  	%rd80, %rd79, 14;
	mad.lo.s64 	%rd81, %rd80, %rd4, %rd78;
	add.s64 	%rd82, %rd81, %rd99;
	ld.global.nc.u8 	%rs15, [%rd82];
	cvt.u32.u8 	%r143, %rs15;
	sub.s32 	%r29, %r143, %r35;
	setp.ge.u32 	%p34, %r29, %r2;
	@%p34 bra 	$L__BB0_51;
	shl.b32 	%r145, %r29, 7;
	or.b32  	%r146, %r145, %r43;
	mov.u32 	%r147, sh;
	add.s32 	%r148, %r147, %r146;
	atom.shared.add.u32 	%r149, [%r148], 1;
$L__BB0_51:
	add.s64 	%rd83, %rd4, %rd32;
	setp.ge.u64 	%p35, %rd83, %rd1;
	@%p35 bra 	$L__BB0_54;
	ld.param.u64 	%rd97, [_Z22histogram_range_kernelPKcPjjii_param_0];
	cvta.to.global.u64 	%rd84, %rd97;
	mov.u32 	%r150, %ctaid.x;
	mul.wide.u32 	%rd85, %r150, 16;
	or.b64  	%rd86, %rd85, 15;
	mad.lo.s64 	%rd87, %rd86, %rd4, %rd84;
	add.s64 	%rd88, %rd87, %rd99;
	ld.global.nc.u8 	%rs16, [%rd88];
	cvt.u32.u8 	%r151, %rs16;
	sub.s32 	%r30, %r151, %r35;
	setp.ge.u32 	%p36, %r30, %r2;
	@%p36 bra 	$L__BB0_54;
	shl.b32 	%r153, %r30, 7;
	or.b32  	%r154, %r153, %r43;
	mov.u32 	%r155, sh;
	add.s32 	%r156, %r155, %r154;
	atom.shared.add.u32 	%r157, [%r156], 1;
$L__BB0_54:
	shl.b32 	%r158, %r13, 4;
	mov.u32 	%r159, %nctaid.x;
	mul.wide.u32 	%rd89, %r158, %r159;
	add.s64 	%rd100, %rd100, %rd89;
	add.s64 	%rd99, %rd99, %rd89;
	setp.lt.u64 	%p37, %rd100, %rd1;
	@%p37 bra 	$L__BB0_6;
$L__BB0_55:
	bar.sync 	0;
	setp.gt.s32 	%p38, %r228, %r1;
	@%p38 bra 	$L__BB0_60;
	ld.param.u64 	%rd98, [_Z22histogram_range_kernelPKcPjjii_param_1];
	cvta.to.global.u64 	%rd35, %rd98;
	mov.u32 	%r161, sh;
$L__BB0_57:
	shl.b32 	%r160, %r228, 7;
	add.s32 	%r162, %r161, %r160;
	ld.shared.v4.u32 	{%r163, %r164, %r165, %r166}, [%r162];
	add.s32 	%r167, %r164, %r163;
	add.s32 	%r168, %r165, %r167;
	add.s32 	%r169, %r166, %r168;
	ld.shared.v4.u32 	{%r170, %r171, %r172, %r173}, [%r162+16];
	add.s32 	%r174, %r170, %r169;
	add.s32 	%r175, %r171, %r174;
	add.s32 	%r176, %r172, %r175;
	add.s32 	%r177, %r173, %r176;
	ld.shared.v4.u32 	{%r178, %r179, %r180, %r181}, [%r162+32];
	add.s32 	%r182, %r178, %r177;
	add.s32 	%r183, %r179, %r182;
	add.s32 	%r184, %r180, %r183;
	add.s32 	%r185, %r181, %r184;
	ld.shared.v4.u32 	{%r186, %r187, %r188, %r189}, [%r162+48];
	add.s32 	%r190, %r186, %r185;
	add.s32 	%r191, %r187, %r190;
	add.s32 	%r192, %r188, %r191;
	add.s32 	%r193, %r189, %r192;
	ld.shared.v4.u32 	{%r194, %r195, %r196, %r197}, [%r162+64];
	add.s32 	%r198, %r194, %r193;
	add.s32 	%r199, %r195, %r198;
	add.s32 	%r200, %r196, %r199;
	add.s32 	%r201, %r197, %r200;
	ld.shared.v4.u32 	{%r202, %r203, %r204, %r205}, [%r162+80];
	add.s32 	%r206, %r202, %r201;
	add.s32 	%r207, %r203, %r206;
	add.s32 	%r208, %r204, %r207;
	add.s32 	%r209, %r205, %r208;
	ld.shared.v4.u32 	{%r210, %r211, %r212, %r213}, [%r162+96];
	add.s32 	%r214, %r210, %r209;
	add.s32 	%r215, %r211, %r214;
	add.s32 	%r216, %r212, %r215;
	add.s32 	%r217, %r213, %r216;
	ld.shared.v4.u32 	{%r218, %r219, %r220, %r221}, [%r162+112];
	add.s32 	%r222, %r218, %r217;
	add.s32 	%r223, %r219, %r222;
	add.s32 	%r224, %r220, %r223;
	add.s32 	%r32, %r221, %r224;
	setp.eq.s32 	%p39, %r32, 0;
	@%p39 bra 	$L__BB0_59;
	mul.wide.s32 	%rd90, %r228, 4;
	add.s64 	%rd91, %rd35, %rd90;
	atom.global.add.u32 	%r225, [%rd91], %r32;
$L__BB0_59:
	add.s32 	%r228, %r228, %r13;
	setp.le.s32 	%p40, %r228, %r1;
	@%p40 bra 	$L__BB0_57;
$L__BB0_60:
	ret;

}


// ===== COMPILED SASS (sm_100) =====

	.target	sm_100

	.elftype	@"ET_EXEC"


//--------------------- .note.nv.tkinfo           --------------------------
	.section	.note.nv.tkinfo,"",@"SHT_NOTE"
	.sectionflags	@"SHF_NOTE_NV_TKINFO"
	.tkinfo
        /*0018*/ 	.word	0x00000002
        /*0030*/ 	.string	""
        /*0030*/ 	.string	"ptxas"
        /*0030*/ 	.string	"Cuda compilation tools, release 13.0, V13.0.88"
        /*0030*/ 	.string	"Build cuda_13.0.r13.0/compiler.36424714_0"
        /*0030*/ 	.string	"-arch sm_100 -m 64 "



//--------------------- .note.nv.cuinfo           --------------------------
	.section	.note.nv.cuinfo,"",@"SHT_NOTE"
	.sectionflags	@"SHF_NOTE_NV_CUINFO"
        /*0018*/ 	.short	0x0002
        /*001a*/ 	.short	0x0064
        /*001c*/ 	.short	0x0082
	.zero		2


//--------------------- .nv.info                  --------------------------
	.section	.nv.info,"",@"SHT_CUDA_INFO"
	.align	4


	//----- nvinfo : EIATTR_REGCOUNT
	.align		4
        /*0000*/ 	.byte	0x04, 0x2f
        /*0002*/ 	.short	(.L_1 - .L_0)
	.align		4
.L_0:
        /*0004*/ 	.word	index@(_Z22histogram_range_kernelPKcPjjii)
        /*0008*/ 	.word	0x00000020


	//----- nvinfo : EIATTR_FRAME_SIZE
	.align		4
.L_1:
        /*000c*/ 	.byte	0x04, 0x11
        /*000e*/ 	.short	(.L_3 - .L_2)
	.align		4
.L_2:
        /*0010*/ 	.word	index@(_Z22histogram_range_kernelPKcPjjii)
        /*0014*/ 	.word	0x00000000


	//----- nvinfo : EIATTR_MIN_STACK_SIZE
	.align		4
.L_3:
        /*0018*/ 	.byte	0x04, 0x12
        /*001a*/ 	.short	(.L_5 - .L_4)
	.align		4
.L_4:
        /*001c*/ 	.word	index@(_Z22histogram_range_kernelPKcPjjii)
        /*0020*/ 	.word	0x00000000
.L_5:


//--------------------- .nv.compat                --------------------------
	.section	.nv.compat,"",@"SHT_CUDA_COMPAT_INFO"
	.align	4
        /*0000*/ 	.byte	0x02, 0x09, 0x00, 0x00, 0x02, 0x02, 0x01, 0x00, 0x02, 0x05, 0x05, 0x00, 0x03, 0x07, 0x01, 0x01
        /*0010*/ 	.byte	0x02, 0x03, 0x00, 0x00, 0x02, 0x06, 0x01, 0x00, 0x04, 0x0b, 0x08, 0x00, 0x09, 0x00, 0x00, 0x00
        /*0020*/ 	.byte	0x00, 0x00, 0x00, 0x00


//--------------------- .nv.info._Z22histogram_range_kernelPKcPjjii --------------------------
	.section	.nv.info._Z22histogram_range_kernelPKcPjjii,"",@"SHT_CUDA_INFO"
	.sectionflags	@""
	.align	4


	//----- nvinfo : EIATTR_CUDA_API_VERSION
	.align		4
        /*0000*/ 	.byte	0x04, 0x37
        /*0002*/ 	.short	(.L_7 - .L_6)
.L_6:
        /*0004*/ 	.word	0x00000082


	//----- nvinfo : EIATTR_KPARAM_INFO
	.align		4
.L_7:
        /*0008*/ 	.byte	0x04, 0x17
        /*000a*/ 	.short	(.L_9 - .L_8)
.L_8:
        /*000c*/ 	.word	0x00000000
        /*0010*/ 	.short	0x0004
        /*0012*/ 	.short	0x0018
        /*0014*/ 	.byte	0x00, 0xf0, 0x11, 0x00


	//----- nvinfo : EIATTR_KPARAM_INFO
	.align		4
.L_9:
        /*0018*/ 	.byte	0x04, 0x17
        /*001a*/ 	.short	(.L_11 - .L_10)
.L_10:
        /*001c*/ 	.word	0x00000000
        /*0020*/ 	.short	0x0003
        /*0022*/ 	.short	0x0014
        /*0024*/ 	.byte	0x00, 0xf0, 0x11, 0x00


	//----- nvinfo : EIATTR_KPARAM_INFO
	.align		4
.L_11:
        /*0028*/ 	.byte	0x04, 0x17
        /*002a*/ 	.short	(.L_13 - .L_12)
.L_12:
        /*002c*/ 	.word	0x00000000
        /*0030*/ 	.short	0x0002
        /*0032*/ 	.short	0x0010
        /*0034*/ 	.byte	0x00, 0xf0, 0x11, 0x00


	//----- nvinfo : EIATTR_KPARAM_INFO
	.align		4
.L_13:
        /*0038*/ 	.byte	0x04, 0x17
        /*003a*/ 	.short	(.L_15 - .L_14)
.L_14:
        /*003c*/ 	.word	0x00000000
        /*0040*/ 	.short	0x0001
        /*0042*/ 	.short	0x0008
        /*0044*/ 	.byte	0x00, 0xf5, 0x21, 0x00


	//----- nvinfo : EIATTR_KPARAM_INFO
	.align		4
.L_15:
        /*0048*/ 	.byte	0x04, 0x17
        /*004a*/ 	.short	(.L_17 - .L_16)
.L_16:
        /*004c*/ 	.word	0x00000000
        /*0050*/ 	.short	0x0000
        /*0052*/ 	.short	0x0000
        /*0054*/ 	.byte	0x00, 0xf5, 0x21, 0x00


	//----- nvinfo : EIATTR_SPARSE_MMA_MASK
	.align		4
.L_17:
        /*0058*/ 	.byte	0x03, 0x50
        /*005a*/ 	.short	0x0000


	//----- nvinfo : EIATTR_MAXREG_COUNT
	.align		4
        /*005c*/ 	.byte	0x03, 0x1b
        /*005e*/ 	.short	0x00ff


	//----- nvinfo : EIATTR_NUM_BARRIERS
	.align		4
        /*0060*/ 	.byte	0x02, 0x4c
        /*0062*/ 	.byte	0x01
	.zero		1


	//----- nvinfo : EIATTR_MERCURY_ISA_VERSION
	.align		4
        /*0064*/ 	.byte	0x03, 0x5f
        /*0066*/ 	.short	0x0101


	//----- nvinfo : EIATTR_VRC_CTA_INIT_COUNT
	.align		4
        /*0068*/ 	.byte	0x02, 0x4a
	.zero		1
	.zero		1


	//----- nvinfo : EIATTR_EXIT_INSTR_OFFSETS
	.align		4
        /*006c*/ 	.byte	0x04, 0x1c
        /*006e*/ 	.short	(.L_19 - .L_18)


	//   ....[0]....
.L_18:
        /*0070*/ 	.word	0x00000050


	//   ....[1]....
        /*0074*/ 	.word	0x000018d0


	//   ....[2]....
        /*0078*/ 	.word	0x00001b40


	//----- nvinfo : EIATTR_CRS_STACK_SIZE
	.align		4
.L_19:
        /*007c*/ 	.byte	0x04, 0x1e
        /*007e*/ 	.short	(.L_21 - .L_20)
.L_20:
        /*0080*/ 	.word	0x00000000


	//----- nvinfo : EIATTR_CBANK_PARAM_SIZE
	.align		4
.L_21:
        /*0084*/ 	.byte	0x03, 0x19
        /*0086*/ 	.short	0x001c


	//----- nvinfo : EIATTR_PARAM_CBANK
	.align		4
        /*0088*/ 	.byte	0x04, 0x0a
        /*008a*/ 	.short	(.L_23 - .L_22)
	.align		4
.L_22:
        /*008c*/ 	.word	index@(.nv.constant0._Z22histogram_range_kernelPKcPjjii)
        /*0090*/ 	.short	0x0380
        /*0092*/ 	.short	0x001c


	//----- nvinfo : EIATTR_SW_WAR
	.align		4
.L_23:
        /*0094*/ 	.byte	0x04, 0x36
        /*0096*/ 	.short	(.L_25 - .L_24)
.L_24:
        /*0098*/ 	.word	0x00000008
.L_25:


//--------------------- .nv.callgraph             --------------------------
	.section	.nv.callgraph,"",@"SHT_CUDA_CALLGRAPH"
	.align	4
	.sectionentsize	8
	.align		4
        /*0000*/ 	.word	0x00000000
	.align		4
        /*0004*/ 	.word	0xffffffff
	.align		4
        /*0008*/ 	.word	0x00000000
	.align		4
        /*000c*/ 	.word	0xfffffffe
	.align		4
        /*0010*/ 	.word	0x00000000
	.align		4
        /*0014*/ 	.word	0xfffffffd
	.align		4
        /*0018*/ 	.word	0x00000000
	.align		4
        /*001c*/ 	.word	0xfffffffc


//--------------------- .text._Z22histogram_range_kernelPKcPjjii --------------------------
	.section	.text._Z22histogram_range_kernelPKcPjjii,"ax",@progbits
	.align	128
        .global         _Z22histogram_range_kernelPKcPjjii
        .type           _Z22histogram_range_kernelPKcPjjii,@function
        .size           _Z22histogram_range_kernelPKcPjjii,(.L_x_41 - _Z22histogram_range_kernelPKcPjjii)
        .other          _Z22histogram_range_kernelPKcPjjii,@"STO_CUDA_ENTRY STV_DEFAULT"
_Z22histogram_range_kernelPKcPjjii:
.text._Z22histogram_range_kernelPKcPjjii:
[----:B------:R-:W-:Y:S01]  /*0000*/  LDC R1, c[0x0][0x37c] ;  /* 0x0000df00ff017b82 */ /* 0x000fe20000000800 */
[----:B------:R-:W0:Y:S01]  /*0010*/  LDCU UR5, c[0x0][0x398] ;  /* 0x00007300ff0577ac */ /* 0x000e220008000800 */
[----:B------:R-:W0:Y:S02]  /*0020*/  LDCU UR4, c[0x0][0x394] ;  /* 0x00007280ff0477ac */ /* 0x000e240008000800 */
[----:B0-----:R-:W-:-:S06]  /*0030*/  UIADD3 UR5, UPT, UPT, UR5, -UR4, URZ ;  /* 0x8000000405057290 */ /* 0x001fcc000fffe0ff */
[----:B------:R-:W-:-:S13]  /*0040*/  ISETP.LE.AND P0, PT, RZ, UR5, PT ;  /* 0x00000005ff007c0c */ /* 0x000fda000bf03270 */
[----:B------:R-:W-:Y:S05]  /*0050*/  @!P0 EXIT ;  /* 0x000000000000894d */ /* 0x000fea0003800000 */
[----:B------:R-:W0:Y:S01]  /*0060*/  S2R R0, SR_TID.X ;  /* 0x0000000000007919 */ /* 0x000e220000002100 */
[----:B------:R-:W-:Y:S01]  /*0070*/  UIADD3 UR36, UPT, UPT, UR5, 0x1, URZ ;  /* 0x0000000105247890 */ /* 0x000fe2000fffe0ff */
[----:B------:R-:W-:Y:S03]  /*0080*/  BSSY.RECONVERGENT B0, `(.L_x_0) ;  /* 0x000000f000007945 */ /* 0x000fe60003800200 */
[----:B------:R-:W-:-:S06]  /*0090*/  USHF.L.U32 UR7, UR36, 0x5, URZ ;  /* 0x0000000524077899 */ /* 0x000fcc00080006ff */
[----:B0-----:R-:W-:-:S13]  /*00a0*/  ISETP.GE.U32.AND P0, PT, R0, UR7, PT ;  /* 0x0000000700007c0c */ /* 0x001fda000bf06070 */
[----:B------:R-:W-:Y:S05]  /*00b0*/  @P0 BRA `(.L_x_1) ;  /* 0x00000000002c0947 */ /* 0x000fea0003800000 */
[----:B------:R-:W0:Y:S01]  /*00c0*/  S2UR UR6, SR_CgaCtaId ;  /* 0x00000000000679c3 */ /* 0x000e220000008800 */
[----:B------:R-:W-:Y:S01]  /*00d0*/  UMOV UR4, 0x400 ;  /* 0x0000040000047882 */ /* 0x000fe20000000000 */
[----:B------:R-:W-:-:S06]  /*00e0*/  IMAD.MOV.U32 R3, RZ, RZ, R0 ;  /* 0x000000ffff037224 */ /* 0x000fcc00078e0000 */
[----:B------:R-:W1:Y:S01]  /*00f0*/  LDC R4, c[0x0][0x360] ;  /* 0x0000d800ff047b82 */ /* 0x000e620000000800 */
[----:B0-----:R-:W-:-:S06]  /*0100*/  ULEA UR4, UR6, UR4, 0x18 ;  /* 0x0000000406047291 */ /* 0x001fcc000f8ec0ff */
[----:B------:R-:W-:-:S07]  /*0110*/  LEA R2, R0, UR4, 0x2 ;  /* 0x0000000400027c11 */ /* 0x000fce000f8e10ff */
.L_x_2:
[C---:B-1----:R-:W-:Y:S01]  /*0120*/  IMAD.IADD R3, R4.reuse, 0x1, R3 ;  /* 0x0000000104037824 */ /* 0x042fe200078e0203 */
[----:B------:R0:W-:Y:S04]  /*0130*/  STS [R2], RZ ;  /* 0x000000ff02007388 */ /* 0x0001e80000000800 */
[----:B------:R-:W-:Y:S01]  /*0140*/  ISETP.GE.U32.AND P0, PT, R3, UR7, PT ;  /* 0x0000000703007c0c */ /* 0x000fe2000bf06070 */
[----:B0-----:R-:W-:-:S12]  /*0150*/  IMAD R2, R4, 0x4, R2 ;  /* 0x0000000404027824 */ /* 0x001fd800078e0202 */
[----:B------:R-:W-:Y:S05]  /*0160*/  @!P0 BRA `(.L_x_2) ;  /* 0xfffffffc00ec8947 */ /* 0x000fea000383ffff */
.L_x_1:
[----:B------:R-:W-:Y:S05]  /*0170*/  BSYNC.RECONVERGENT B0 ;  /* 0x0000000000007941 */ /* 0x000fea0003800200 */
.L_x_0:
[----:B------:R-:W0:Y:S01]  /*0180*/  S2UR UR6, SR_CTAID.X ;  /* 0x00000000000679c3 */ /* 0x000e220000002500 */
[----:B------:R-:W1:Y:S07]  /*0190*/  LDCU UR38, c[0x0][0x360] ;  /* 0x00006c00ff2677ac */ /* 0x000e6e0008000800 */
[----:B------:R-:W-:Y:S06]  /*01a0*/  BAR.SYNC.DEFER_BLOCKING 0x0 ;  /* 0x0000000000007b1d */ /* 0x000fec0000010000 */
[----:B------:R-:W2:Y:S01]  /*01b0*/  LDCU UR4, c[0x0][0x390] ;  /* 0x00007200ff0477ac */ /* 0x000ea20008000800 */
[----:B------:R-:W3:Y:S01]  /*01c0*/  LDCU.64 UR34, c[0x0][0x358] ;  /* 0x00006b00ff2277ac */ /* 0x000ee20008000a00 */
[----:B-1----:R-:W-:-:S04]  /*01d0*/  USHF.L.U32 UR37, UR38, 0x4, URZ ;  /* 0x0000000426257899 */ /* 0x002fc800080006ff */
[----:B0-----:R-:W-:-:S04]  /*01e0*/  UIMAD.WIDE.U32 UR32, UR37, UR6, URZ ;  /* 0x00000006252072a5 */ /* 0x001fc8000f8e00ff */
[----:B--2---:R-:W-:-:S04]  /*01f0*/  UISETP.GE.U32.AND UP0, UPT, UR32, UR4, UPT ;  /* 0x000000042000728c */ /* 0x004fc8000bf06070 */
[----:B------:R-:W-:-:S09]  /*0200*/  UISETP.GE.U32.AND.EX UP0, UPT, UR33, URZ, UPT, UP0 ;  /* 0x000000ff2100728c */ /* 0x000fd2000bf06100 */
[----:B---3--:R-:W-:Y:S05]  /*0210*/  BRA.U UP0, `(.L_x_3) ;  /* 0x0000001500a47547 */ /* 0x008fea000b800000 */
[----:B------:R-:W0:Y:S01]  /*0220*/  LDCU.64 UR26, c[0x0][0x380] ;  /* 0x00007000ff1a77ac */ /* 0x000e220008000a00 */
[----:B------:R-:W1:Y:S01]  /*0230*/  LDC.64 R2, c[0x0][0x380] ;  /* 0x0000e000ff027b82 */ /* 0x000e620000000a00 */
[----:B------:R-:W-:Y:S01]  /*0240*/  LOP3.LUT R10, R0, 0x1f, RZ, 0xc0, !PT ;  /* 0x0000001f000a7812 */ /* 0x000fe200078ec0ff */
[----:B------:R-:W-:Y:S01]  /*0250*/  IMAD.U32 R6, RZ, RZ, UR32 ;  /* 0x00000020ff067e24 */ /* 0x000fe2000f8e00ff */
[----:B------:R-:W-:Y:S01]  /*0260*/  UIMAD.WIDE.U32 UR6, UR6, 0x10, URZ ;  /* 0x00000010060678a5 */ /* 0x000fe2000f8e00ff */
[----:B------:R-:W-:Y:S01]  /*0270*/  IMAD.U32 R7, RZ, RZ, UR33 ;  /* 0x00000021ff077e24 */ /* 0x000fe2000f8e00ff */
[----:B------:R-:W2:Y:S01]  /*0280*/  LDCU UR39, c[0x0][0x394] ;  /* 0x00007280ff2777ac */ /* 0x000ea20008000800 */
[----:B------:R-:W-:Y:S02]  /*0290*/  IMAD.SHL.U32 R10, R10, 0x4, RZ ;  /* 0x000000040a0a7824 */ /* 0x000fe400078e00ff */
[----:B------:R-:W3:Y:S01]  /*02a0*/  LDC.64 R4, c[0x0][0x380] ;  /* 0x0000e000ff047b82 */ /* 0x000ee20000000a00 */
[----:B------:R-:W-:Y:S01]  /*02b0*/  ULOP3.LUT UR9, UR6, 0x2, URZ, 0xfc, !UPT ;  /* 0x0000000206097892 */ /* 0x000fe2000f8efcff */
[----:B------:R-:W-:Y:S01]  /*02c0*/  IMAD.MOV.U32 R8, RZ, RZ, R0 ;  /* 0x000000ffff087224 */ /* 0x000fe200078e0000 */
[----:B------:R-:W-:Y:S01]  /*02d0*/  ULOP3.LUT UR8, UR6, 0x3, URZ, 0xfc, !UPT ;  /* 0x0000000306087892 */ /* 0x000fe2000f8efcff */
[----:B------:R-:W-:Y:S01]  /*02e0*/  IMAD.MOV.U32 R9, RZ, RZ, RZ ;  /* 0x000000ffff097224 */ /* 0x000fe200078e00ff */
[----:B------:R-:W-:-:S02]  /*02f0*/  ULOP3.LUT UR10, UR6, 0x4, URZ, 0xfc, !UPT ;  /* 0x00000004060a7892 */ /* 0x000fc4000f8efcff */
[----:B------:R-:W-:Y:S02]  /*0300*/  ULOP3.LUT UR12, UR6, 0x5, URZ, 0xfc, !UPT ;  /* 0x00000005060c7892 */ /* 0x000fe4000f8efcff */
[----:B------:R-:W-:Y:S02]  /*0310*/  ULOP3.LUT UR14, UR6, 0x6, URZ, 0xfc, !UPT ;  /* 0x00000006060e7892 */ /* 0x000fe4000f8efcff */
[----:B------:R-:W-:Y:S02]  /*0320*/  ULOP3.LUT UR16, UR6, 0x7, URZ, 0xfc, !UPT ;  /* 0x0000000706107892 */ /* 0x000fe4000f8efcff */
[----:B------:R-:W-:Y:S02]  /*0330*/  ULOP3.LUT UR18, UR6, 0x8, URZ, 0xfc, !UPT ;  /* 0x0000000806127892 */ /* 0x000fe4000f8efcff */
[----:B------:R-:W-:Y:S02]  /*0340*/  ULOP3.LUT UR20, UR6, 0x9, URZ, 0xfc, !UPT ;  /* 0x0000000906147892 */ /* 0x000fe4000f8efcff */
[----:B------:R-:W-:-:S02]  /*0350*/  ULOP3.LUT UR22, UR6, 0xb, URZ, 0xfc, !UPT ;  /* 0x0000000b06167892 */ /* 0x000fc4000f8efcff */
[----:B------:R-:W-:Y:S02]  /*0360*/  ULOP3.LUT UR24, UR6, 0xc, URZ, 0xfc, !UPT ;  /* 0x0000000c06187892 */ /* 0x000fe4000f8efcff */
[----:B------:R-:W-:Y:S02]  /*0370*/  ULOP3.LUT UR4, UR6, 0xd, URZ, 0xfc, !UPT ;  /* 0x0000000d06047892 */ /* 0x000fe4000f8efcff */
[----:B------:R-:W-:Y:S02]  /*0380*/  UIMAD UR28, UR7, UR38, URZ ;  /* 0x00000026071c72a4 */ /* 0x000fe4000f8e02ff */
[----:B0-----:R-:W-:Y:S02]  /*0390*/  UIMAD.WIDE.U32 UR6, UR38, UR9, UR26 ;  /* 0x00000009260672a5 */ /* 0x001fe4000f8e001a */
[----:B------:R-:W-:Y:S02]  /*03a0*/  UIMAD.WIDE.U32 UR8, UR38, UR8, UR26 ;  /* 0x00000008260872a5 */ /* 0x000fe4000f8e001a */
[----:B------:R-:W-:-:S02]  /*03b0*/  UIMAD.WIDE.U32 UR10, UR38, UR10, UR26 ;  /* 0x0000000a260a72a5 */ /* 0x000fc4000f8e001a */
[----:B------:R-:W-:Y:S02]  /*03c0*/  UIMAD.WIDE.U32 UR12, UR38, UR12, UR26 ;  /* 0x0000000c260c72a5 */ /* 0x000fe4000f8e001a */
[----:B------:R-:W-:Y:S02]  /*03d0*/  UIMAD.WIDE.U32 UR14, UR38, UR14, UR26 ;  /* 0x0000000e260e72a5 */ /* 0x000fe4000f8e001a */
[----:B------:R-:W-:Y:S02]  /*03e0*/  UIMAD.WIDE.U32 UR16, UR38, UR16, UR26 ;  /* 0x00000010261072a5 */ /* 0x000fe4000f8e001a */
[----:B------:R-:W-:Y:S02]  /*03f0*/  UIMAD.WIDE.U32 UR18, UR38, UR18, UR26 ;  /* 0x00000012261272a5 */ /* 0x000fe4000f8e001a */
[----:B------:R-:W-:Y:S02]  /*0400*/  UIMAD.WIDE.U32 UR20, UR38, UR20, UR26 ;  /* 0x00000014261472a5 */ /* 0x000fe4000f8e001a */
[----:B------:R-:W-:-:S02]  /*0410*/  UIMAD.WIDE.U32 UR22, UR38, UR22, UR26 ;  /* 0x00000016261672a5 */ /* 0x000fc4000f8e001a */
[----:B------:R-:W-:Y:S02]  /*0420*/  UIMAD.WIDE.U32 UR24, UR38, UR24, UR26 ;  /* 0x00000018261872a5 */ /* 0x000fe4000f8e001a */
[----:B------:R-:W-:Y:S02]  /*0430*/  UIMAD.WIDE.U32 UR26, UR38, UR4, UR26 ;  /* 0x00000004261a72a5 */ /* 0x000fe4000f8e001a */
[----:B------:R-:W-:Y:S02]  /*0440*/  UIADD3 UR41, UPT, UPT, UR7, UR28, URZ ;  /* 0x0000001c07297290 */ /* 0x000fe4000fffe0ff */
[----:B------:R-:W-:Y:S02]  /*0450*/  UIADD3 UR42, UPT, UPT, UR9, UR28, URZ ;  /* 0x0000001c092a7290 */ /* 0x000fe4000fffe0ff */
[----:B------:R-:W-:Y:S02]  /*0460*/  UIADD3 UR43, UPT, UPT, UR11, UR28, URZ ;  /* 0x0000001c0b2b7290 */ /* 0x000fe4000fffe0ff */
[----:B------:R-:W-:-:S02]  /*0470*/  UIADD3 UR44, UPT, UPT, UR13, UR28, URZ ;  /* 0x0000001c0d2c7290 */ /* 0x000fc4000fffe0ff */
[----:B------:R-:W-:Y:S02]  /*0480*/  UIADD3 UR45, UPT, UPT, UR15, UR28, URZ ;  /* 0x0000001c0f2d7290 */ /* 0x000fe4000fffe0ff */
[----:B------:R-:W-:Y:S02]  /*0490*/  UIADD3 UR46, UPT, UPT, UR17, UR28, URZ ;  /* 0x0000001c112e7290 */ /* 0x000fe4000fffe0ff */
[----:B------:R-:W-:Y:S02]  /*04a0*/  UIADD3 UR47, UPT, UPT, UR19, UR28, URZ ;  /* 0x0000001c132f7290 */ /* 0x000fe4000fffe0ff */
[----:B------:R-:W-:Y:S02]  /*04b0*/  UIADD3 UR48, UPT, UPT, UR21, UR28, URZ ;  /* 0x0000001c15307290 */ /* 0x000fe4000fffe0ff */
[----:B------:R-:W-:Y:S02]  /*04c0*/  UIADD3 UR49, UPT, UPT, UR23, UR28, URZ ;  /* 0x0000001c17317290 */ /* 0x000fe4000fffe0ff */
[----:B------:R-:W-:Y:S01]  /*04d0*/  UIADD3 UR50, UPT, UPT, UR25, UR28, URZ ;  /* 0x0000001c19327290 */ /* 0x000fe2000fffe0ff */
[----:B------:R-:W0:Y:S01]  /*04e0*/  LDCU UR40, c[0x0][0x390] ;  /* 0x00007200ff2877ac */ /* 0x000e220008000800 */
[----:B-123--:R-:W-:-:S12]  /*04f0*/  UIADD3 UR28, UPT, UPT, UR27, UR28, URZ ;  /* 0x0000001c1b1c7290 */ /* 0x00efd8000fffe0ff */
.L_x_36:
[----:B------:R-:W-:Y:S01]  /*0500*/  IADD3 R11, P0, PT, R8, UR32, RZ ;  /* 0x00000020080b7c10 */ /* 0x000fe2000ff1e0ff */
[----:B------:R-:W-:Y:S03]  /*0510*/  BSSY.RECONVERGENT B0, `(.L_x_4) ;  /* 0x0000020000007945 */ /* 0x000fe60003800200 */
[----:B------:R-:W-:Y:S02]  /*0520*/  IADD3 R13, P1, PT, R11, UR38, RZ ;  /* 0x000000260b0d7c10 */ /* 0x000fe4000ff3e0ff */
[----:B------:R-:W-:Y:S02]  /*0530*/  IADD3.X R12, PT, PT, R9, UR33, RZ, P0, !PT ;  /* 0x00000021090c7c10 */ /* 0x000fe400087fe4ff */
[----:B0-----:R-:W-:Y:S02]  /*0540*/  ISETP.GE.U32.AND P2, PT, R11, UR40, PT ;  /* 0x000000280b007c0c */ /* 0x001fe4000bf46070 */
[----:B------:R-:W-:Y:S01]  /*0550*/  IADD3 R15, P3, PT, R13, UR38, RZ ;  /* 0x000000260d0f7c10 */ /* 0x000fe2000ff7e0ff */
[----:B------:R-:W-:Y:S01]  /*0560*/  IMAD.X R14, RZ, RZ, R12, P1 ;  /* 0x000000ffff0e7224 */ /* 0x000fe200008e060c */
[----:B------:R-:W-:-:S02]  /*0570*/  ISETP.GE.U32.AND.EX P2, PT, R12, RZ, PT, P2 ;  /* 0x000000ff0c00720c */ /* 0x000fc40003f46120 */
[----:B------:R-:W-:Y:S01]  /*0580*/  IADD3 R11, P4, PT, R15, UR38, RZ ;  /* 0x000000260f0b7c10 */ /* 0x000fe2000ff9e0ff */
[----:B------:R-:W-:Y:S01]  /*0590*/  IMAD.X R12, RZ, RZ, R14, P3 ;  /* 0x000000ffff0c7224 */ /* 0x000fe200018e060e */
[----:B------:R-:W-:Y:S02]  /*05a0*/  ISETP.GE.U32.AND P0, PT, R13, UR40, PT ;  /* 0x000000280d007c0c */ /* 0x000fe4000bf06070 */
[C---:B------:R-:W-:Y:S02]  /*05b0*/  IADD3 R16, P6, PT, R11.reuse, UR38, RZ ;  /* 0x000000260b107c10 */ /* 0x040fe4000ffde0ff */
[----:B------:R-:W-:Y:S01]  /*05c0*/  ISETP.GE.U32.AND P3, PT, R11, UR40, PT ;  /* 0x000000280b007c0c */ /* 0x000fe2000bf66070 */
[----:B------:R-:W-:Y:S01]  /*05d0*/  IMAD.X R11, RZ, RZ, R12, P4 ;  /* 0x000000ffff0b7224 */ /* 0x000fe200020e060c */
[----:B------:R-:W-:Y:S02]  /*05e0*/  ISETP.GE.U32.AND P1, PT, R15, UR40, PT ;  /* 0x000000280f007c0c */ /* 0x000fe4000bf26070 */
[----:B------:R-:W-:-:S02]  /*05f0*/  IADD3 R15, P5, PT, R16, UR38, RZ ;  /* 0x00000026100f7c10 */ /* 0x000fc4000ffbe0ff */
[----:B------:R-:W-:Y:S01]  /*0600*/  ISETP.GE.U32.AND.EX P0, PT, R14, RZ, PT, P0 ;  /* 0x000000ff0e00720c */ /* 0x000fe20003f06100 */
[----:B------:R-:W-:Y:S01]  /*0610*/  IMAD.X R14, RZ, RZ, R11, P6 ;  /* 0x000000ffff0e7224 */ /* 0x000fe200030e060b */
[----:B------:R-:W-:Y:S02]  /*0620*/  ISETP.GE.U32.AND.EX P1, PT, R12, RZ, PT, P1 ;  /* 0x000000ff0c00720c */ /* 0x000fe40003f26110 */
[----:B------:R-:W-:Y:S02]  /*0630*/  ISETP.GE.U32.AND.EX P3, PT, R11, RZ, PT, P3 ;  /* 0x000000ff0b00720c */ /* 0x000fe40003f66130 */
[----:B------:R-:W-:Y:S01]  /*0640*/  IADD3 R18, P4, PT, R15, UR38, RZ ;  /* 0x000000260f127c10 */ /* 0x000fe2000ff9e0ff */
[----:B------:R-:W-:-:S12]  /*0650*/  @P2 BRA `(.L_x_5) ;  /* 0x00000000002c2947 */ /* 0x000fd80003800000 */
[----:B------:R-:W-:-:S04]  /*0660*/  IADD3 R12, P2, P6, R8, UR32, R4 ;  /* 0x00000020080c7c10 */ /* 0x000fc8000fe5e004 */
[----:B------:R-:W-:-:S05]  /*0670*/  IADD3.X R13, PT, PT, R9, UR33, R5, P2, P6 ;  /* 0x00000021090d7c10 */ /* 0x000fca00097ec405 */
[----:B------:R-:W2:Y:S02]  /*0680*/  LDG.E.U8.CONSTANT R12, desc[UR34][R12.64] ;  /* 0x000000220c0c7981 */ /* 0x000ea4000c1e9100 */
[----:B--2---:R-:W-:-:S05]  /*0690*/  VIADD R11, R12, -UR39 ;  /* 0x800000270c0b7c36 */ /* 0x004fca0008000000 */
[----:B------:R-:W-:-:S13]  /*06a0*/  ISETP.GE.U32.AND P2, PT, R11, UR36, PT ;  /* 0x000000240b007c0c */ /* 0x000fda000bf46070 */
[----:B------:R-:W-:Y:S05]  /*06b0*/  @P2 BRA `(.L_x_5) ;  /* 0x0000000000142947 */ /* 0x000fea0003800000 */
[----:B------:R-:W0:Y:S01]  /*06c0*/  S2UR UR29, SR_CgaCtaId ;  /* 0x00000000001d79c3 */ /* 0x000e220000008800 */
[----:B------:R-:W-:Y:S01]  /*06d0*/  UMOV UR4, 0x400 ;  /* 0x0000040000047882 */ /* 0x000fe20000000000 */
[----:B------:R-:W-:Y:S01]  /*06e0*/  IMAD R11, R11, 0x80, R10 ;  /* 0x000000800b0b7824 */ /* 0x000fe200078e020a */
[----:B0-----:R-:W-:-:S09]  /*06f0*/  ULEA UR4, UR29, UR4, 0x18 ;  /* 0x000000041d047291 */ /* 0x001fd2000f8ec0ff */
[----:B------:R0:W-:Y:S03]  /*0700*/  ATOMS.POPC.INC.32 RZ, [R11+UR4] ;  /* 0x000000000bff7f8c */ /* 0x0001e6000d800004 */
.L_x_5:
[----:B------:R-:W-:Y:S05]  /*0710*/  BSYNC.RECONVERGENT B0 ;  /* 0x0000000000007941 */ /* 0x000fea0003800200 */
.L_x_4:
[----:B0-----:R-:W-:Y:S01]  /*0720*/  IMAD.X R11, RZ, RZ, R14, P5 ;  /* 0x000000ffff0b7224 */ /* 0x001fe200028e060e */
[----:B------:R-:W-:Y:S01]  /*0730*/  IADD3 R20, P6, PT, R18, UR38, RZ ;  /* 0x0000002612147c10 */ /* 0x000fe2000ffde0ff */
[----:B------:R-:W-:Y:S01]  /*0740*/  BSSY.RECONVERGENT B0, `(.L_x_6) ;  /* 0x000001c000007945 */ /* 0x000fe20003800200 */
[----:B------:R-:W-:Y:S01]  /*0750*/  ISETP.GE.U32.AND P2, PT, R16, UR40, PT ;  /* 0x0000002810007c0c */ /* 0x000fe2000bf46070 */
[----:B------:R-:W-:Y:S01]  /*0760*/  IMAD.X R16, RZ, RZ, R11, P4 ;  /* 0x000000ffff107224 */ /* 0x000fe200020e060b */
[----:B------:R-:W-:Y:S02]  /*0770*/  IADD3 R19, P4, PT, R20, UR38, RZ ;  /* 0x0000002614137c10 */ /* 0x000fe4000ff9e0ff */
[----:B------:R-:W-:Y:S01]  /*0780*/  ISETP.GE.U32.AND P5, PT, R15, UR40, PT ;  /* 0x000000280f007c0c */ /* 0x000fe2000bfa6070 */
[----:B------:R-:W-:Y:S01]  /*0790*/  IMAD.X R17, RZ, RZ, R16, P6 ;  /* 0x000000ffff117224 */ /* 0x000fe200030e0610 */
[----:B------:R-:W-:Y:S02]  /*07a0*/  ISETP.GE.U32.AND.EX P2, PT, R14, RZ, PT, P2 ;  /* 0x000000ff0e00720c */ /* 0x000fe40003f46120 */
[----:B------:R-:W-:Y:S01]  /*07b0*/  ISETP.GE.U32.AND.EX P5, PT, R11, RZ, PT, P5 ;  /* 0x000000ff0b00720c */ /* 0x000fe20003fa6150 */
[----:B------:R-:W-:Y:S01]  /*07c0*/  IMAD.X R21, RZ, RZ, R17, P4 ;  /* 0x000000ffff157224 */ /* 0x000fe200020e0611 */
[----:B------:R-:W-:Y:S01]  /*07d0*/  IADD3 R15, P6, PT, R19, UR38, RZ ;  /* 0x00000026130f7c10 */ /* 0x000fe2000ffde0ff */
[----:B------:R-:W-:-:S12]  /*07e0*/  @P0 BRA `(.L_x_7) ;  /* 0x0000000000440947 */ /* 0x000fd80003800000 */
[----:B------:R-:W0:Y:S01]  /*07f0*/  S2UR UR30, SR_CTAID.X ;  /* 0x00000000001e79c3 */ /* 0x000e220000002500 */
[----:B------:R-:W-:Y:S01]  /*0800*/  UMOV UR4, URZ ;  /* 0x000000ff00047c82 */ /* 0x000fe20008000000 */
[----:B0-----:R-:W-:-:S04]  /*0810*/  UIMAD.WIDE.U32 UR30, UR30, UR38, URZ ;  /* 0x000000261e1e72a5 */ /* 0x001fc8000f8e00ff */
[----:B------:R-:W-:Y:S02]  /*0820*/  UIADD3 UR4, UPT, UPT, UR31, UR4, URZ ;  /* 0x000000041f047290 */ /* 0x000fe4000fffe0ff */
[----:B------:R-:W-:-:S04]  /*0830*/  ULEA UR29, UP0, UR30, UR38, 0x4 ;  /* 0x000000261e1d7291 */ /* 0x000fc8000f8020ff */
[----:B------:R-:W-:Y:S02]  /*0840*/  ULEA.HI.X UR30, UR30, URZ, UR4, 0x4, UP0 ;  /* 0x000000ff1e1e7291 */ /* 0x000fe400080f2404 */
        /* <DEDUP_REMOVED lines=11> */
.L_x_7:
[----:B------:R-:W-:Y:S05]  /*0900*/  BSYNC.RECONVERGENT B0 ;  /* 0x0000000000007941 */ /* 0x000fea0003800200 */
.L_x_6:
[----:B------:R-:W-:Y:S01]  /*0910*/  BSSY.RECONVERGENT B0, `(.L_x_8) ;  /* 0x0000011000007945 */ /* 0x000fe20003800200 */
[----:B------:R-:W-:Y:S01]  /*0920*/  ISETP.GE.U32.AND P0, PT, R20, UR40, PT ;  /* 0x0000002814007c0c */ /* 0x000fe2000bf06070 */
[----:B------:R-:W-:Y:S01]  /*0930*/  IMAD.X R14, RZ, RZ, R21, P6 ;  /* 0x000000ffff0e7224 */ /* 0x000fe200030e0615 */
[----:B------:R-:W-:Y:S02]  /*0940*/  ISETP.GE.U32.AND P4, PT, R18, UR40, PT ;  /* 0x0000002812007c0c */ /* 0x000fe4000bf86070 */
[----:B------:R-:W-:Y:S01]  /*0950*/  IADD3 R20, P6, PT, R15, UR38, RZ ;  /* 0x000000260f147c10 */ /* 0x000fe2000ffde0ff */
[----:B------:R-:W-:-:S12]  /*0960*/  @P1 BRA `(.L_x_9) ;  /* 0x00000000002c1947 */ /* 0x000fd80003800000 */
[----:B------:R-:W-:-:S04]  /*0970*/  IADD3 R12, P1, PT, R8, UR6, RZ ;  /* 0x00000006080c7c10 */ /* 0x000fc8000ff3e0ff */
[----:B------:R-:W-:-:S05]  /*0980*/  IADD3.X R13, PT, PT, R9, UR41, RZ, P1, !PT ;  /* 0x00000029090d7c10 */ /* 0x000fca0008ffe4ff */
[----:B------:R-:W0:Y:S02]  /*0990*/  LDG.E.U8.CONSTANT R12, desc[UR34][R12.64] ;  /* 0x000000220c0c7981 */ /* 0x000e24000c1e9100 */
[----:B0-----:R-:W-:-:S05]  /*09a0*/  VIADD R11, R12, -UR39 ;  /* 0x800000270c0b7c36 */ /* 0x001fca0008000000 */
[----:B------:R-:W-:-:S13]  /*09b0*/  ISETP.GE.U32.AND P1, PT, R11, UR36, PT ;  /* 0x000000240b007c0c */ /* 0x000fda000bf26070 */
[----:B------:R-:W-:Y:S05]  /*09c0*/  @P1 BRA `(.L_x_9) ;  /* 0x0000000000141947 */ /* 0x000fea0003800000 */
[----:B------:R-:W0:Y:S01]  /*09d0*/  S2UR UR29, SR_CgaCtaId ;  /* 0x00000000001d79c3 */ /* 0x000e220000008800 */
[----:B------:R-:W-:Y:S01]  /*09e0*/  UMOV UR4, 0x400 ;  /* 0x0000040000047882 */ /* 0x000fe20000000000 */
[----:B------:R-:W-:Y:S01]  /*09f0*/  IMAD R11, R11, 0x80, R10 ;  /* 0x000000800b0b7824 */ /* 0x000fe200078e020a */
[----:B0-----:R-:W-:-:S09]  /*0a00*/  ULEA UR4, UR29, UR4, 0x18 ;  /* 0x000000041d047291 */ /* 0x001fd2000f8ec0ff */
[----:B------:R1:W-:Y:S03]  /*0a10*/  ATOMS.POPC.INC.32 RZ, [R11+UR4] ;  /* 0x000000000bff7f8c */ /* 0x0003e6000d800004 */
.L_x_9:
[----:B------:R-:W-:Y:S05]  /*0a20*/  BSYNC.RECONVERGENT B0 ;  /* 0x0000000000007941 */ /* 0x000fea0003800200 */
.L_x_8:
[----:B------:R-:W-:Y:S01]  /*0a30*/  ISETP.GE.U32.AND P1, PT, R19, UR40, PT ;  /* 0x0000002813007c0c */ /* 0x000fe2000bf26070 */
[----:B------:R-:W-:Y:S01]  /*0a40*/  IMAD.X R19, RZ, RZ, R14, P6 ;  /* 0x000000ffff137224 */ /* 0x000fe200030e060e */
[----:B------:R-:W-:Y:S01]  /*0a50*/  IADD3 R18, P6, PT, R20, UR38, RZ ;  /* 0x0000002614127c10 */ /* 0x000fe2000ffde0ff */
[----:B------:R-:W-:Y:S01]  /*0a60*/  BSSY.RECONVERGENT B0, `(.L_x_10) ;  /* 0x0000012000007945 */ /* 0x000fe20003800200 */
[----:B------:R-:W-:Y:S02]  /*0a70*/  ISETP.GE.U32.AND.EX P0, PT, R17, RZ, PT, P0 ;  /* 0x000000ff1100720c */ /* 0x000fe40003f06100 */
[----:B------:R-:W-:Y:S01]  /*0a80*/  ISETP.GE.U32.AND.EX P4, PT, R16, RZ, PT, P4 ;  /* 0x000000ff1000720c */ /* 0x000fe20003f86140 */
[----:B------:R-:W-:Y:S01]  /*0a90*/  IMAD.X R17, RZ, RZ, R19, P6 ;  /* 0x000000ffff117224 */ /* 0x000fe200030e0613 */
[----:B------:R-:W-:Y:S02]  /*0aa0*/  ISETP.GE.U32.AND.EX P1, PT, R21, RZ, PT, P1 ;  /* 0x000000ff1500720c */ /* 0x000fe40003f26110 */
[----:B------:R-:W-:Y:S01]  /*0ab0*/  IADD3 R16, P6, PT, R18, UR38, RZ ;  /* 0x0000002612107c10 */ /* 0x000fe2000ffde0ff */
[----:B------:R-:W-:-:S12]  /*0ac0*/  @P3 BRA `(.L_x_11) ;  /* 0x00000000002c3947 */ /* 0x000fd80003800000 */
[----:B------:R-:W-:-:S04]  /*0ad0*/  IADD3 R12, P3, PT, R8, UR8, RZ ;  /* 0x00000008080c7c10 */ /* 0x000fc8000ff7e0ff */
[----:B------:R-:W-:-:S05]  /*0ae0*/  IADD3.X R13, PT, PT, R9, UR42, RZ, P3, !PT ;  /* 0x0000002a090d7c10 */ /* 0x000fca0009ffe4ff */
[----:B------:R-:W0:Y:S02]  /*0af0*/  LDG.E.U8.CONSTANT R12, desc[UR34][R12.64] ;  /* 0x000000220c0c7981 */ /* 0x000e24000c1e9100 */
[----:B01----:R-:W-:-:S05]  /*0b00*/  VIADD R11, R12, -UR39 ;  /* 0x800000270c0b7c36 */ /* 0x003fca0008000000 */
[----:B------:R-:W-:-:S13]  /*0b10*/  ISETP.GE.U32.AND P3, PT, R11, UR36, PT ;  /* 0x000000240b007c0c */ /* 0x000fda000bf66070 */
[----:B------:R-:W-:Y:S05]  /*0b20*/  @P3 BRA `(.L_x_11) ;  /* 0x0000000000143947 */ /* 0x000fea0003800000 */
[----:B------:R-:W0:Y:S01]  /*0b30*/  S2UR UR29, SR_CgaCtaId ;  /* 0x00000000001d79c3 */ /* 0x000e220000008800 */
[----:B------:R-:W-:Y:S01]  /*0b40*/  UMOV UR4, 0x400 ;  /* 0x0000040000047882 */ /* 0x000fe20000000000 */
[----:B------:R-:W-:Y:S01]  /*0b50*/  IMAD R11, R11, 0x80, R10 ;  /* 0x000000800b0b7824 */ /* 0x000fe200078e020a */
[----:B0-----:R-:W-:-:S09]  /*0b60*/  ULEA UR4, UR29, UR4, 0x18 ;  /* 0x000000041d047291 */ /* 0x001fd2000f8ec0ff */
[----:B------:R2:W-:Y:S03]  /*0b70*/  ATOMS.POPC.INC.32 RZ, [R11+UR4] ;  /* 0x000000000bff7f8c */ /* 0x0005e6000d800004 */
.L_x_11:
[----:B------:R-:W-:Y:S05]  /*0b80*/  BSYNC.RECONVERGENT B0 ;  /* 0x0000000000007941 */ /* 0x000fea0003800200 */
.L_x_10:
[----:B------:R-:W-:Y:S01]  /*0b90*/  BSSY.RECONVERGENT B0, `(.L_x_12) ;  /* 0x0000010000007945 */ /* 0x000fe20003800200 */
[----:B------:R-:W-:Y:S01]  /*0ba0*/  ISETP.GE.U32.AND P3, PT, R15, UR40, PT ;  /* 0x000000280f007c0c */ /* 0x000fe2000bf66070 */
[----:B------:R-:W-:Y:S01]  /*0bb0*/  IMAD.X R15, RZ, RZ, R17, P6 ;  /* 0x000000ffff0f7224 */ /* 0x000fe200030e0611 */
[----:B------:R-:W-:Y:S01]  /*0bc0*/  IADD3 R21, P6, PT, R16, UR38, RZ ;  /* 0x0000002610157c10 */ /* 0x000fe2000ffde0ff */
[----:B------:R-:W-:-:S12]  /*0bd0*/  @P2 BRA `(.L_x_13) ;  /* 0x00000000002c2947 */ /* 0x000fd80003800000 */
[----:B------:R-:W-:-:S04]  /*0be0*/  IADD3 R12, P2, PT, R8, UR10, RZ ;  /* 0x0000000a080c7c10 */ /* 0x000fc8000ff5e0ff */
[----:B------:R-:W-:-:S05]  /*0bf0*/  IADD3.X R13, PT, PT, R9, UR43, RZ, P2, !PT ;  /* 0x0000002b090d7c10 */ /* 0x000fca00097fe4ff */
[----:B------:R-:W0:Y:S02]  /*0c00*/  LDG.E.U8.CONSTANT R12, desc[UR34][R12.64] ;  /* 0x000000220c0c7981 */ /* 0x000e24000c1e9100 */
[----:B012---:R-:W-:-:S05]  /*0c10*/  VIADD R11, R12, -UR39 ;  /* 0x800000270c0b7c36 */ /* 0x007fca0008000000 */
[----:B------:R-:W-:-:S13]  /*0c20*/  ISETP.GE.U32.AND P2, PT, R11, UR36, PT ;  /* 0x000000240b007c0c */ /* 0x000fda000bf46070 */
[----:B------:R-:W-:Y:S05]  /*0c30*/  @P2 BRA `(.L_x_13) ;  /* 0x0000000000142947 */ /* 0x000fea0003800000 */
[----:B------:R-:W0:Y:S01]  /*0c40*/  S2UR UR29, SR_CgaCtaId ;  /* 0x00000000001d79c3 */ /* 0x000e220000008800 */
[----:B------:R-:W-:Y:S01]  /*0c50*/  UMOV UR4, 0x400 ;  /* 0x0000040000047882 */ /* 0x000fe20000000000 */
[----:B------:R-:W-:Y:S01]  /*0c60*/  IMAD R11, R11, 0x80, R10 ;  /* 0x000000800b0b7824 */ /* 0x000fe200078e020a */
[----:B0-----:R-:W-:-:S09]  /*0c70*/  ULEA UR4, UR29, UR4, 0x18 ;  /* 0x000000041d047291 */ /* 0x001fd2000f8ec0ff */
[----:B------:R3:W-:Y:S03]  /*0c80*/  ATOMS.POPC.INC.32 RZ, [R11+UR4] ;  /* 0x000000000bff7f8c */ /* 0x0007e6000d800004 */
.L_x_13:
[----:B------:R-:W-:Y:S05]  /*0c90*/  BSYNC.RECONVERGENT B0 ;  /* 0x0000000000007941 */ /* 0x000fea0003800200 */
.L_x_12:
        /* <DEDUP_REMOVED lines=8> */
[----:B0123--:R-:W-:-:S05]  /*0d20*/  VIADD R11, R12, -UR39 ;  /* 0x800000270c0b7c36 */ /* 0x00ffca0008000000 */
[----:B------:R-:W-:-:S13]  /*0d30*/  ISETP.GE.U32.AND P5, PT, R11, UR36, PT ;  /* 0x000000240b007c0c */ /* 0x000fda000bfa6070 */
[----:B------:R-:W-:Y:S05]  /*0d40*/  @P5 BRA `(.L_x_15) ;  /* 0x0000000000145947 */ /* 0x000fea0003800000 */
[----:B------:R-:W0:Y:S01]  /*0d50*/  S2UR UR29, SR_CgaCtaId ;  /* 0x00000000001d79c3 */ /* 0x000e220000008800 */
[----:B------:R-:W-:Y:S01]  /*0d60*/  UMOV UR4, 0x400 ;  /* 0x0000040000047882 */ /* 0x000fe20000000000 */
[----:B------:R-:W-:Y:S01]  /*0d70*/  IMAD R11, R11, 0x80, R10 ;  /* 0x000000800b0b7824 */ /* 0x000fe200078e020a */
[----:B0-----:R-:W-:-:S09]  /*0d80*/  ULEA UR4, UR29, UR4, 0x18 ;  /* 0x000000041d047291 */ /* 0x001fd2000f8ec0ff */
[----:B------:R4:W-:Y:S03]  /*0d90*/  ATOMS.POPC.INC.32 RZ, [R11+UR4] ;  /* 0x000000000bff7f8c */ /* 0x0009e6000d800004 */
.L_x_15:
[----:B------:R-:W-:Y:S05]  /*0da0*/  BSYNC.RECONVERGENT B0 ;  /* 0x0000000000007941 */ /* 0x000fea0003800200 */
.L_x_14:
        /* <DEDUP_REMOVED lines=8> */
[----:B------:R-:W-:Y:S01]  /*0e30*/  ISETP.GE.U32.AND P6, PT, R16, UR40, PT ;  /* 0x0000002810007c0c */ /* 0x000fe2000bfc6070 */
[----:B------:R-:W-:-:S12]  /*0e40*/  @P4 BRA `(.L_x_17) ;  /* 0x00000000002c4947 */ /* 0x000fd80003800000 */
[----:B------:R-:W-:-:S04]  /*0e50*/  IADD3 R12, P4, PT, R8, UR14, RZ ;  /* 0x0000000e080c7c10 */ /* 0x000fc8000ff9e0ff */
[----:B------:R-:W-:-:S05]  /*0e60*/  IADD3.X R13, PT, PT, R9, UR45, RZ, P4, !PT ;  /* 0x0000002d090d7c10 */ /* 0x000fca000a7fe4ff */
[----:B------:R-:W0:Y:S02]  /*0e70*/  LDG.E.U8.CONSTANT R12, desc[UR34][R12.64] ;  /* 0x000000220c0c7981 */ /* 0x000e24000c1e9100 */
[----:B01234-:R-:W-:-:S05]  /*0e80*/  VIADD R11, R12, -UR39 ;  /* 0x800000270c0b7c36 */ /* 0x01ffca0008000000 */
[----:B------:R-:W-:-:S13]  /*0e90*/  ISETP.GE.U32.AND P4, PT, R11, UR36, PT ;  /* 0x000000240b007c0c */ /* 0x000fda000bf86070 */
[----:B------:R-:W-:Y:S05]  /*0ea0*/  @P4 BRA `(.L_x_17) ;  /* 0x0000000000144947 */ /* 0x000fea0003800000 */
[----:B------:R-:W0:Y:S01]  /*0eb0*/  S2UR UR29, SR_CgaCtaId ;  /* 0x00000000001d79c3 */ /* 0x000e220000008800 */
[----:B------:R-:W-:Y:S01]  /*0ec0*/  UMOV UR4, 0x400 ;  /* 0x0000040000047882 */ /* 0x000fe20000000000 */
[----:B------:R-:W-:Y:S01]  /*0ed0*/  IMAD R11, R11, 0x80, R10 ;  /* 0x000000800b0b7824 */ /* 0x000fe200078e020a */
[----:B0-----:R-:W-:-:S09]  /*0ee0*/  ULEA UR4, UR29, UR4, 0x18 ;  /* 0x000000041d047291 */ /* 0x001fd2000f8ec0ff */
[----:B------:R0:W-:Y:S03]  /*0ef0*/  ATOMS.POPC.INC.32 RZ, [R11+UR4] ;  /* 0x000000000bff7f8c */ /* 0x0001e6000d800004 */
.L_x_17:
[----:B------:R-:W-:Y:S05]  /*0f00*/  BSYNC.RECONVERGENT B0 ;  /* 0x0000000000007941 */ /* 0x000fea0003800200 */
.L_x_16:
[----:B------:R-:W-:Y:S01]  /*0f10*/  BSSY.RECONVERGENT B0, `(.L_x_18) ;  /* 0x000000e000007945 */ /* 0x000fe20003800200 */
[----:B------:R-:W-:-:S03]  /*0f20*/  ISETP.GE.U32.AND P4, PT, R21, UR40, PT ;  /* 0x0000002815007c0c */ /* 0x000fc6000bf86070 */
[----:B------:R-:W-:Y:S10]  /*0f30*/  @P0 BRA `(.L_x_19) ;  /* 0x00000000002c0947 */ /* 0x000ff40003800000 */
        /* <DEDUP_REMOVED lines=11> */
.L_x_19:
[----:B------:R-:W-:Y:S05]  /*0ff0*/  BSYNC.RECONVERGENT B0 ;  /* 0x0000000000007941 */ /* 0x000fea0003800200 */
.L_x_18:
        /* <DEDUP_REMOVED lines=14> */
.L_x_21:
[----:B------:R-:W-:Y:S05]  /*10e0*/  BSYNC.RECONVERGENT B0 ;  /* 0x0000000000007941 */ /* 0x000fea0003800200 */
.L_x_20:
[----:B------:R-:W-:Y:S01]  /*10f0*/  ISETP.GE.U32.AND P1, PT, R23, UR40, PT ;  /* 0x0000002817007c0c */ /* 0x000fe2000bf26070 */
[----:B------:R-:W-:Y:S01]  /*1100*/  BSSY.RECONVERGENT B0, `(.L_x_22) ;  /* 0x0000011000007945 */ /* 0x000fe20003800200 */
[----:B------:R-:W-:Y:S02]  /*1110*/  ISETP.GE.U32.AND.EX P6, PT, R15, RZ, PT, P6 ;  /* 0x000000ff0f00720c */ /* 0x000fe40003fc6160 */
[----:B------:R-:W-:Y:S02]  /*1120*/  ISETP.GE.U32.AND.EX P4, PT, R20, RZ, PT, P4 ;  /* 0x000000ff1400720c */ /* 0x000fe40003f86140 */
[----:B------:R-:W-:Y:S02]  /*1130*/  ISETP.GE.U32.AND.EX P0, PT, R18, RZ, PT, P0 ;  /* 0x000000ff1200720c */ /* 0x000fe40003f06100 */
[----:B------:R-:W-:Y:S01]  /*1140*/  ISETP.GE.U32.AND.EX P1, PT, R14, RZ, PT, P1 ;  /* 0x000000ff0e00720c */ /* 0x000fe20003f26110 */
        /* <DEDUP_REMOVED lines=12> */
.L_x_23:
[----:B------:R-:W-:Y:S05]  /*1210*/  BSYNC.RECONVERGENT B0 ;  /* 0x0000000000007941 */ /* 0x000fea0003800200 */
.L_x_22:
[----:B------:R-:W-:Y:S04]  /*1220*/  BSSY.RECONVERGENT B0, `(.L_x_24) ;  /* 0x0000012000007945 */ /* 0x000fe80003800200 */
[----:B------:R-:W-:Y:S05]  /*1230*/  @P2 BRA `(.L_x_25) ;  /* 0x0000000000402947 */ /* 0x000fea0003800000 */
[----:B------:R-:W5:Y:S02]  /*1240*/  S2R R14, SR_CTAID.X ;  /* 0x00000000000e7919 */ /* 0x000f640000002500 */
[----:B-----5:R-:W-:-:S04]  /*1250*/  IMAD.WIDE.U32 R14, R14, 0x10, RZ ;  /* 0x000000100e0e7825 */ /* 0x020fc800078e00ff */
[----:B------:R-:W-:Y:S01]  /*1260*/  IMAD R15, R15, UR38, RZ ;  /* 0x000000260f0f7c24 */ /* 0x000fe2000f8e02ff */
[----:B------:R-:W-:-:S05]  /*1270*/  LOP3.LUT R13, R14, 0xa, RZ, 0xfc, !PT ;  /* 0x0000000a0e0d7812 */ /* 0x000fca00078efcff */
[----:B------:R-:W-:-:S03]  /*1280*/  IMAD.WIDE.U32 R12, R13, UR38, R2 ;  /* 0x000000260d0c7c25 */ /* 0x000fc6000f8e0002 */
[----:B------:R-:W-:-:S04]  /*1290*/  IADD3 R12, P2, PT, R8, R12, RZ ;  /* 0x0000000c080c7210 */ /* 0x000fc80007f5e0ff */
[----:B------:R-:W-:-:S05]  /*12a0*/  IADD3.X R13, PT, PT, R9, R13, R15, P2, !PT ;  /* 0x0000000d090d7210 */ /* 0x000fca00017fe40f */
        /* <DEDUP_REMOVED lines=9> */
.L_x_25:
[----:B------:R-:W-:Y:S05]  /*1340*/  BSYNC.RECONVERGENT B0 ;  /* 0x0000000000007941 */ /* 0x000fea0003800200 */
.L_x_24:
[----:B------:R-:W-:Y:S04]  /*1350*/  BSSY.RECONVERGENT B0, `(.L_x_26) ;  /* 0x000000d000007945 */ /* 0x000fe80003800200 */
[----:B------:R-:W-:Y:S05]  /*1360*/  @P5 BRA `(.L_x_27) ;  /* 0x00000000002c5947 */ /* 0x000fea0003800000 */
        /* <DEDUP_REMOVED lines=11> */
.L_x_27:
[----:B------:R-:W-:Y:S05]  /*1420*/  BSYNC.RECONVERGENT B0 ;  /* 0x0000000000007941 */ /* 0x000fea0003800200 */
.L_x_26:
        /* <DEDUP_REMOVED lines=13> */
.L_x_29:
[----:B------:R-:W-:Y:S05]  /*1500*/  BSYNC.RECONVERGENT B0 ;  /* 0x0000000000007941 */ /* 0x000fea0003800200 */
.L_x_28:
        /* <DEDUP_REMOVED lines=13> */
.L_x_31:
[----:B------:R-:W-:Y:S05]  /*15e0*/  BSYNC.RECONVERGENT B0 ;  /* 0x0000000000007941 */ /* 0x000fea0003800200 */
.L_x_30:
        /* <DEDUP_REMOVED lines=18> */
.L_x_33:
[----:B------:R-:W-:Y:S05]  /*1710*/  BSYNC.RECONVERGENT B0 ;  /* 0x0000000000007941 */ /* 0x000fea0003800200 */
.L_x_32:
        /* <DEDUP_REMOVED lines=18> */
.L_x_35:
[----:B------:R-:W-:Y:S05]  /*1840*/  BSYNC.RECONVERGENT B0 ;  /* 0x0000000000007941 */ /* 0x000fea0003800200 */
.L_x_34:
[----:B01234-:R-:W0:Y:S02]  /*1850*/  LDC R11, c[0x0][0x370] ;  /* 0x0000dc00ff0b7b82 */ /* 0x01fe240000000800 */
[----:B0-----:R-:W-:-:S04]  /*1860*/  IMAD.WIDE.U32 R6, R11, UR37, R6 ;  /* 0x000000250b067c25 */ /* 0x001fc8000f8e0006 */
[----:B------:R-:W-:Y:S01]  /*1870*/  IMAD.WIDE.U32 R8, R11, UR37, R8 ;  /* 0x000000250b087c25 */ /* 0x000fe2000f8e0008 */
[----:B------:R-:W-:-:S04]  /*1880*/  ISETP.GE.U32.AND P0, PT, R6, UR40, PT ;  /* 0x0000002806007c0c */ /* 0x000fc8000bf06070 */
[----:B------:R-:W-:-:S13]  /*1890*/  ISETP.GE.U32.AND.EX P0, PT, R7, RZ, PT, P0 ;  /* 0x000000ff0700720c */ /* 0x000fda0003f06100 */
[----:B------:R-:W-:Y:S05]  /*18a0*/  @!P0 BRA `(.L_x_36) ;  /* 0xffffffec00148947 */ /* 0x000fea000383ffff */
.L_x_3:
[----:B------:R-:W-:Y:S01]  /*18b0*/  BAR.SYNC.DEFER_BLOCKING 0x0 ;  /* 0x0000000000007b1d */ /* 0x000fe20000010000 */
[----:B------:R-:W-:-:S13]  /*18c0*/  ISETP.GT.AND P0, PT, R0, UR5, PT ;  /* 0x0000000500007c0c */ /* 0x000fda000bf04270 */
[----:B------:R-:W-:Y:S05]  /*18d0*/  @P0 EXIT ;  /* 0x000000000000094d */ /* 0x000fea0003800000 */
[----:B------:R-:W0:Y:S01]  /*18e0*/  S2UR UR6, SR_CgaCtaId ;  /* 0x00000000000679c3 */ /* 0x000e220000008800 */
[----:B------:R-:W-:-:S07]  /*18f0*/  UMOV UR4, 0x400 ;  /* 0x0000040000047882 */ /* 0x000fce0000000000 */
[----:B------:R-:W1:Y:S01]  /*1900*/  LDC.64 R28, c[0x0][0x388] ;  /* 0x0000e200ff1c7b82 */ /* 0x000e620000000a00 */
[----:B0-----:R-:W-:-:S12]  /*1910*/  ULEA UR4, UR6, UR4, 0x18 ;  /* 0x0000000406047291 */ /* 0x001fd8000f8ec0ff */
.L_x_39:
[----:B0-----:R-:W-:Y:S01]  /*1920*/  LEA R2, R0, UR4, 0x7 ;  /* 0x0000000400027c11 */ /* 0x001fe2000f8e38ff */
[----:B------:R-:W-:Y:S04]  /*1930*/  BSSY.RECONVERGENT B0, `(.L_x_37) ;  /* 0x000001d000007945 */ /* 0x000fe80003800200 */
[----:B------:R-:W0:Y:S04]  /*1940*/  LDS.128 R24, [R2] ;  /* 0x0000000002187984 */ /* 0x000e280000000c00 */
[----:B------:R-:W2:Y:S04]  /*1950*/  LDS.128 R8, [R2+0x10] ;  /* 0x0000100002087984 */ /* 0x000ea80000000c00 */
[----:B------:R-:W3:Y:S04]  /*1960*/  LDS.128 R12, [R2+0x20] ;  /* 0x00002000020c7984 */ /* 0x000ee80000000c00 */
[----:B------:R-:W4:Y:S04]  /*1970*/  LDS.128 R16, [R2+0x30] ;  /* 0x0000300002107984 */ /* 0x000f280000000c00 */
[----:B------:R-:W5:Y:S04]  /*1980*/  LDS.128 R20, [R2+0x40] ;  /* 0x0000400002147984 */ /* 0x000f680000000c00 */
[----:B------:R-:W1:Y:S01]  /*1990*/  LDS.128 R4, [R2+0x50] ;  /* 0x0000500002047984 */ /* 0x000e620000000c00 */
[----:B0-----:R-:W-:-:S04]  /*19a0*/  IADD3 R24, PT, PT, R26, R25, R24 ;  /* 0x000000191a187210 */ /* 0x001fc80007ffe018 */
[----:B--2---:R-:W-:Y:S02]  /*19b0*/  IADD3 R8, PT, PT, R8, R27, R24 ;  /* 0x0000001b08087210 */ /* 0x004fe40007ffe018 */
[----:B------:R-:W0:Y:S02]  /*19c0*/  LDS.128 R24, [R2+0x60] ;  /* 0x0000600002187984 */ /* 0x000e240000000c00 */
[----:B------:R-:W-:-:S04]  /*19d0*/  IADD3 R8, PT, PT, R10, R9, R8 ;  /* 0x000000090a087210 */ /* 0x000fc80007ffe008 */
[----:B---3--:R-:W-:-:S04]  /*19e0*/  IADD3 R8, PT, PT, R12, R11, R8 ;  /* 0x0000000b0c087210 */ /* 0x008fc80007ffe008 */
[----:B------:R-:W-:Y:S02]  /*19f0*/  IADD3 R13, PT, PT, R14, R13, R8 ;  /* 0x0000000d0e0d7210 */ /* 0x000fe40007ffe008 */
[----:B------:R-:W2:Y:S02]  /*1a00*/  LDS.128 R8, [R2+0x70] ;  /* 0x0000700002087984 */ /* 0x000ea40000000c00 */
[----:B----4-:R-:W-:-:S04]  /*1a10*/  IADD3 R13, PT, PT, R16, R15, R13 ;  /* 0x0000000f100d7210 */ /* 0x010fc80007ffe00d */
[----:B------:R-:W-:-:S04]  /*1a20*/  IADD3 R13, PT, PT, R18, R17, R13 ;  /* 0x00000011120d7210 */ /* 0x000fc80007ffe00d */
[----:B-----5:R-:W-:-:S04]  /*1a30*/  IADD3 R13, PT, PT, R20, R19, R13 ;  /* 0x00000013140d7210 */ /* 0x020fc80007ffe00d */
[----:B------:R-:W-:-:S04]  /*1a40*/  IADD3 R13, PT, PT, R22, R21, R13 ;  /* 0x00000015160d7210 */ /* 0x000fc80007ffe00d */
[----:B-1----:R-:W-:-:S04]  /*1a50*/  IADD3 R4, PT, PT, R4, R23, R13 ;  /* 0x0000001704047210 */ /* 0x002fc80007ffe00d */
[----:B------:R-:W-:-:S04]  /*1a60*/  IADD3 R4, PT, PT, R6, R5, R4 ;  /* 0x0000000506047210 */ /* 0x000fc80007ffe004 */
[----:B0-----:R-:W-:-:S04]  /*1a70*/  IADD3 R4, PT, PT, R24, R7, R4 ;  /* 0x0000000718047210 */ /* 0x001fc80007ffe004 */
[----:B------:R-:W-:-:S04]  /*1a80*/  IADD3 R4, PT, PT, R26, R25, R4 ;  /* 0x000000191a047210 */ /* 0x000fc80007ffe004 */
[----:B--2---:R-:W-:-:S04]  /*1a90*/  IADD3 R4, PT, PT, R8, R27, R4 ;  /* 0x0000001b08047210 */ /* 0x004fc80007ffe004 */
[----:B------:R-:W-:-:S05]  /*1aa0*/  IADD3 R4, PT, PT, R10, R9, R4 ;  /* 0x000000090a047210 */ /* 0x000fca0007ffe004 */
[----:B------:R-:W-:-:S05]  /*1ab0*/  IMAD.IADD R11, R11, 0x1, R4 ;  /* 0x000000010b0b7824 */ /* 0x000fca00078e0204 */
[----:B------:R-:W-:-:S13]  /*1ac0*/  ISETP.NE.AND P0, PT, R11, RZ, PT ;  /* 0x000000ff0b00720c */ /* 0x000fda0003f05270 */
[----:B------:R-:W-:Y:S05]  /*1ad0*/  @!P0 BRA `(.L_x_38) ;  /* 0x0000000000088947 */ /* 0x000fea0003800000 */
[----:B------:R-:W-:-:S05]  /*1ae0*/  IMAD.WIDE R2, R0, 0x4, R28 ;  /* 0x0000000400027825 */ /* 0x000fca00078e021c */
[----:B------:R0:W-:Y:S02]  /*1af0*/  REDG.E.ADD.STRONG.GPU desc[UR34][R2.64], R11 ;  /* 0x0000000b0200798e */ /* 0x0001e4000c12e122 */
.L_x_38:
[----:B------:R-:W-:Y:S05]  /*1b00*/  BSYNC.RECONVERGENT B0 ;  /* 0x0000000000007941 */ /* 0x000fea0003800200 */
.L_x_37:
[----:B------:R-:W-:-:S05]  /*1b10*/  VIADD R0, R0, UR38 ;  /* 0x0000002600007c36 */ /* 0x000fca0008000000 */
[----:B------:R-:W-:-:S13]  /*1b20*/  ISETP.GT.AND P0, PT, R0, UR5, PT ;  /* 0x0000000500007c0c */ /* 0x000fda000bf04270 */
[----:B------:R-:W-:Y:S05]  /*1b30*/  @!P0 BRA `(.L_x_39) ;  /* 0xfffffffc00788947 */ /* 0x000fea000383ffff */
[----:B------:R-:W-:Y:S05]  /*1b40*/  EXIT ;  /* 0x000000000000794d */ /* 0x000fea0003800000 */
.L_x_40:
[----:B------:R-:W-:-:S00]  /*1b50*/  BRA `(.L_x_40) ;  /* 0xfffffffc00fc7947 */ /* 0x000fc0000383ffff */
[----:B------:R-:W-:-:S00]  /*1b60*/  NOP ;  /* 0x0000000000007918 */ /* 0x000fc00000000000 */
        /* <DEDUP_REMOVED lines=9> */
.L_x_41:


//--------------------- .nv.shared._Z22histogram_range_kernelPKcPjjii --------------------------
	.section	.nv.shared._Z22histogram_range_kernelPKcPjjii,"aw",@nobits
	.sectionflags	@""
	.align	16
	.zero		1024


//--------------------- .nv.shared.reserved.0     --------------------------
	.section	.nv.shared.reserved.0,"aw",@nobits
	.weak		__nv_reservedSMEM_offset_0_alias
	.size		__nv_reservedSMEM_offset_0_alias, 0, 64
	.other		__nv_reservedSMEM_offset_0_alias,@"STO_CUDA_RESERVED_SHARED STV_DEFAULT"
__nv_reservedSMEM_offset_0_alias:
	.zero		0
	.zero		64


//--------------------- .nv.constant0._Z22histogram_range_kernelPKcPjjii --------------------------
	.section	.nv.constant0._Z22histogram_range_kernelPKcPjjii,"a",@progbits
	.sectionflags	@""
	.align	4
.nv.constant0._Z22histogram_range_kernelPKcPjjii:
	.zero		924


//--------------------- SYMBOLS --------------------------

	.type		.nv.reservedSmem.offset0,@object
	.size		.nv.reservedSmem.offset0,0x4
	.type		.nv.reservedSmem.cap,@object
	.size		.nv.reservedSmem.cap,0x4
